//
// Generated by NVIDIA NVVM Compiler
//
// Compiler Build ID: CL-36424714
// Cuda compilation tools, release 13.0, V13.0.88
// Based on NVVM 20.0.0
//

.version 9.0
.target sm_100
.address_size 64

	// .globl	_Z11conv2d_samePKfS0_Pfiiii

.visible .entry _Z11conv2d_samePKfS0_Pfiiii(
	.param .u64 .ptr .align 1 _Z11conv2d_samePKfS0_Pfiiii_param_0,
	.param .u64 .ptr .align 1 _Z11conv2d_samePKfS0_Pfiiii_param_1,
	.param .u64 .ptr .align 1 _Z11conv2d_samePKfS0_Pfiiii_param_2,
	.param .u32 _Z11conv2d_samePKfS0_Pfiiii_param_3,
	.param .u32 _Z11conv2d_samePKfS0_Pfiiii_param_4,
	.param .u32 _Z11conv2d_samePKfS0_Pfiiii_param_5,
	.param .u32 _Z11conv2d_samePKfS0_Pfiiii_param_6
)
{
	.reg .pred 	%p<92>;
	.reg .b32 	%r<93>;
	.reg .b32 	%f<101>;
	.reg .b64 	%rd<25>;

	ld.param.u64 	%rd10, [_Z11conv2d_samePKfS0_Pfiiii_param_0];
	ld.param.u64 	%rd11, [_Z11conv2d_samePKfS0_Pfiiii_param_1];
	ld.param.u64 	%rd9, [_Z11conv2d_samePKfS0_Pfiiii_param_2];
	ld.param.u32 	%r38, [_Z11conv2d_samePKfS0_Pfiiii_param_3];
	ld.param.u32 	%r42, [_Z11conv2d_samePKfS0_Pfiiii_param_4];
	ld.param.u32 	%r40, [_Z11conv2d_samePKfS0_Pfiiii_param_5];
	ld.param.u32 	%r41, [_Z11conv2d_samePKfS0_Pfiiii_param_6];
	cvta.to.global.u64 	%rd1, %rd11;
	cvta.to.global.u64 	%rd2, %rd10;
	mov.u32 	%r43, %ctaid.x;
	mov.u32 	%r44, %ntid.x;
	mov.u32 	%r45, %tid.x;
	mad.lo.s32 	%r1, %r43, %r44, %r45;
	mov.u32 	%r46, %ctaid.y;
	mov.u32 	%r47, %ntid.y;
	mov.u32 	%r48, %tid.y;
	mad.lo.s32 	%r49, %r46, %r47, %r48;
	shr.u32 	%r50, %r40, 31;
	add.s32 	%r51, %r40, %r50;
	shr.s32 	%r3, %r51, 1;
	shr.u32 	%r52, %r41, 31;
	add.s32 	%r53, %r41, %r52;
	shr.s32 	%r4, %r53, 1;
	setp.ge.s32 	%p2, %r1, %r38;
	setp.ge.s32 	%p3, %r49, %r42;
	or.pred  	%p4, %p2, %p3;
	mov.f32 	%f99, 0f00000000;
	@%p4 bra 	$L__BB0_47;
	setp.lt.s32 	%p5, %r41, -1;
	@%p5 bra 	$L__BB0_46;
	setp.lt.s32 	%p6, %r40, -1;
	@%p6 bra 	$L__BB0_46;
	neg.s32 	%r84, %r4;
	abs.s32 	%r54, %r3;
	add.s32 	%r6, %r3, %r54;
	add.s32 	%r55, %r6, 1;
	and.b32  	%r7, %r55, 7;
	mov.f32 	%f99, 0f00000000;
$L__BB0_4:
	mov.u32 	%r8, %r84;
	neg.s32 	%r91, %r3;
	setp.lt.u32 	%p7, %r6, 7;
	add.s32 	%r56, %r8, %r49;
	setp.gt.s32 	%p8, %r56, -1;
	setp.lt.s32 	%p9, %r56, %r42;
	and.pred  	%p1, %p8, %p9;
	mul.lo.s32 	%r10, %r56, %r38;
	sub.s32 	%r57, %r4, %r8;
	mul.lo.s32 	%r11, %r57, %r40;
	add.s32 	%r12, %r11, %r3;
	@%p7 bra 	$L__BB0_24;
	and.b32  	%r59, %r55, -8;
	neg.s32 	%r88, %r59;
	sub.s32 	%r89, 3, %r3;
	shl.b32 	%r60, %r3, 1;
	add.s32 	%r87, %r60, %r11;
	sub.s32 	%r86, %r1, %r3;
	add.s32 	%r85, %r86, %r10;
$L__BB0_6:
	.pragma "nounroll";
	setp.gt.s32 	%p10, %r86, -1;
	setp.lt.s32 	%p11, %r86, %r38;
	and.pred  	%p12, %p10, %p11;
	and.pred  	%p13, %p12, %p1;
	mul.wide.s32 	%rd12, %r85, 4;
	add.s64 	%rd3, %rd2, %rd12;
	mul.wide.s32 	%rd13, %r87, 4;
	add.s64 	%rd4, %rd1, %rd13;
	not.pred 	%p14, %p13;
	@%p14 bra 	$L__BB0_8;
	ld.global.f32 	%f44, [%rd3];
	ld.global.f32 	%f45, [%rd4];
	fma.rn.f32 	%f99, %f44, %f45, %f99;
$L__BB0_8:
	add.s32 	%r61, %r86, 1;
	setp.gt.s32 	%p15, %r61, -1;
	setp.lt.s32 	%p16, %r61, %r38;
	and.pred  	%p17, %p15, %p16;
	and.pred  	%p18, %p17, %p1;
	not.pred 	%p19, %p18;
	@%p19 bra 	$L__BB0_10;
	ld.global.f32 	%f46, [%rd3+4];
	ld.global.f32 	%f47, [%rd4+-4];
	fma.rn.f32 	%f99, %f46, %f47, %f99;
$L__BB0_10:
	add.s32 	%r62, %r86, 2;
	setp.gt.s32 	%p20, %r62, -1;
	setp.lt.s32 	%p21, %r62, %r38;
	and.pred  	%p22, %p20, %p21;
	and.pred  	%p23, %p22, %p1;
	not.pred 	%p24, %p23;
	@%p24 bra 	$L__BB0_12;
	ld.global.f32 	%f48, [%rd3+8];
	ld.global.f32 	%f49, [%rd4+-8];
	fma.rn.f32 	%f99, %f48, %f49, %f99;
$L__BB0_12:
	add.s32 	%r63, %r86, 3;
	setp.gt.s32 	%p25, %r63, -1;
	setp.lt.s32 	%p26, %r63, %r38;
	and.pred  	%p27, %p25, %p26;
	and.pred  	%p28, %p27, %p1;
	not.pred 	%p29, %p28;
	@%p29 bra 	$L__BB0_14;
	ld.global.f32 	%f50, [%rd3+12];
	ld.global.f32 	%f51, [%rd4+-12];
	fma.rn.f32 	%f99, %f50, %f51, %f99;
$L__BB0_14:
	add.s32 	%r64, %r86, 4;
	setp.gt.s32 	%p30, %r64, -1;
	setp.lt.s32 	%p31, %r64, %r38;
	and.pred  	%p32, %p30, %p31;
	and.pred  	%p33, %p32, %p1;
	not.pred 	%p34, %p33;
	@%p34 bra 	$L__BB0_16;
	ld.global.f32 	%f52, [%rd3+16];
	ld.global.f32 	%f53, [%rd4+-16];
	fma.rn.f32 	%f99, %f52, %f53, %f99;
$L__BB0_16:
	add.s32 	%r65, %r86, 5;
	setp.gt.s32 	%p35, %r65, -1;
	setp.lt.s32 	%p36, %r65, %r38;
	and.pred  	%p37, %p35, %p36;
	and.pred  	%p38, %p37, %p1;
	not.pred 	%p39, %p38;
	@%p39 bra 	$L__BB0_18;
	ld.global.f32 	%f54, [%rd3+20];
	ld.global.f32 	%f55, [%rd4+-20];
	fma.rn.f32 	%f99, %f54, %f55, %f99;
$L__BB0_18:
	add.s32 	%r66, %r86, 6;
	setp.gt.s32 	%p40, %r66, -1;
	setp.lt.s32 	%p41, %r66, %r38;
	and.pred  	%p42, %p40, %p41;
	and.pred  	%p43, %p42, %p1;
	not.pred 	%p44, %p43;
	@%p44 bra 	$L__BB0_20;
	ld.global.f32 	%f56, [%rd3+24];
	ld.global.f32 	%f57, [%rd4+-24];
	fma.rn.f32 	%f99, %f56, %f57, %f99;
$L__BB0_20:
	add.s32 	%r67, %r86, 7;
	setp.gt.s32 	%p45, %r67, -1;
	setp.lt.s32 	%p46, %r67, %r38;
	and.pred  	%p47, %p45, %p46;
	and.pred  	%p48, %p47, %p1;
	not.pred 	%p49, %p48;
	@%p49 bra 	$L__BB0_22;
	ld.global.f32 	%f58, [%rd3+28];
	ld.global.f32 	%f59, [%rd4+-28];
	fma.rn.f32 	%f99, %f58, %f59, %f99;
$L__BB0_22:
	add.s32 	%r89, %r89, 8;
	add.s32 	%r88, %r88, 8;
	add.s32 	%r87, %r87, -8;
	add.s32 	%r86, %r86, 8;
	add.s32 	%r85, %r85, 8;
	setp.ne.s32 	%p50, %r88, 0;
	@%p50 bra 	$L__BB0_6;
	add.s32 	%r91, %r89, -3;
$L__BB0_24:
	setp.eq.s32 	%p51, %r7, 0;
	@%p51 bra 	$L__BB0_45;
	add.s32 	%r68, %r7, -1;
	setp.lt.u32 	%p52, %r68, 3;
	@%p52 bra 	$L__BB0_35;
	add.s32 	%r30, %r91, %r1;
	setp.gt.s32 	%p53, %r30, -1;
	setp.lt.s32 	%p54, %r30, %r38;
	and.pred  	%p55, %p53, %p54;
	and.pred  	%p56, %p55, %p1;
	add.s32 	%r69, %r30, %r10;
	mul.wide.s32 	%rd14, %r69, 4;
	add.s64 	%rd5, %rd2, %rd14;
	sub.s32 	%r70, %r12, %r91;
	mul.wide.s32 	%rd15, %r70, 4;
	add.s64 	%rd6, %rd1, %rd15;
	not.pred 	%p57, %p56;
	@%p57 bra 	$L__BB0_28;
	ld.global.f32 	%f61, [%rd5];
	ld.global.f32 	%f62, [%rd6];
	fma.rn.f32 	%f99, %f61, %f62, %f99;
$L__BB0_28:
	add.s32 	%r71, %r30, 1;
	setp.gt.s32 	%p58, %r71, -1;
	setp.lt.s32 	%p59, %r71, %r38;
	and.pred  	%p60, %p58, %p59;
	and.pred  	%p61, %p60, %p1;
	not.pred 	%p62, %p61;
	@%p62 bra 	$L__BB0_30;
	ld.global.f32 	%f63, [%rd5+4];
	ld.global.f32 	%f64, [%rd6+-4];
	fma.rn.f32 	%f99, %f63, %f64, %f99;
$L__BB0_30:
	add.s32 	%r72, %r30, 2;
	setp.gt.s32 	%p63, %r72, -1;
	setp.lt.s32 	%p64, %r72, %r38;
	and.pred  	%p65, %p63, %p64;
	and.pred  	%p66, %p65, %p1;
	not.pred 	%p67, %p66;
	@%p67 bra 	$L__BB0_32;
	ld.global.f32 	%f65, [%rd5+8];
	ld.global.f32 	%f66, [%rd6+-8];
	fma.rn.f32 	%f99, %f65, %f66, %f99;
$L__BB0_32:
	add.s32 	%r73, %r30, 3;
	setp.gt.s32 	%p68, %r73, -1;
	setp.lt.s32 	%p69, %r73, %r38;
	and.pred  	%p70, %p68, %p69;
	and.pred  	%p71, %p70, %p1;
	not.pred 	%p72, %p71;
	@%p72 bra 	$L__BB0_34;
	ld.global.f32 	%f67, [%rd5+12];
	ld.global.f32 	%f68, [%rd6+-12];
	fma.rn.f32 	%f99, %f67, %f68, %f99;
$L__BB0_34:
	add.s32 	%r91, %r91, 4;
$L__BB0_35:
	and.b32  	%r74, %r55, 3;
	setp.eq.s32 	%p73, %r74, 0;
	@%p73 bra 	$L__BB0_45;
	setp.eq.s32 	%p74, %r74, 1;
	@%p74 bra 	$L__BB0_42;
	add.s32 	%r33, %r91, %r1;
	setp.gt.s32 	%p75, %r33, -1;
	setp.lt.s32 	%p76, %r33, %r38;
	and.pred  	%p77, %p75, %p76;
	and.pred  	%p78, %p77, %p1;
	add.s32 	%r76, %r33, %r10;
	mul.wide.s32 	%rd16, %r76, 4;
	add.s64 	%rd7, %rd2, %rd16;
	sub.s32 	%r77, %r12, %r91;
	mul.wide.s32 	%rd17, %r77, 4;
	add.s64 	%rd8, %rd1, %rd17;
	not.pred 	%p79, %p78;
	@%p79 bra 	$L__BB0_39;
	ld.global.f32 	%f70, [%rd7];
	ld.global.f32 	%f71, [%rd8];
	fma.rn.f32 	%f99, %f70, %f71, %f99;
$L__BB0_39:
	add.s32 	%r78, %r33, 1;
	setp.gt.s32 	%p80, %r78, -1;
	setp.lt.s32 	%p81, %r78, %r38;
	and.pred  	%p82, %p80, %p81;
	and.pred  	%p83, %p82, %p1;
	not.pred 	%p84, %p83;
	@%p84 bra 	$L__BB0_41;
	ld.global.f32 	%f72, [%rd7+4];
	ld.global.f32 	%f73, [%rd8+-4];
	fma.rn.f32 	%f99, %f72, %f73, %f99;
$L__BB0_41:
	add.s32 	%r91, %r91, 2;
$L__BB0_42:
	and.b32  	%r79, %r6, 1;
	setp.eq.b32 	%p85, %r79, 1;
	@%p85 bra 	$L__BB0_45;
	add.s32 	%r36, %r91, %r1;
	setp.gt.s32 	%p86, %r36, -1;
	setp.lt.s32 	%p87, %r36, %r38;
	and.pred  	%p88, %p86, %p87;
	and.pred  	%p89, %p88, %p1;
	not.pred 	%p90, %p89;
	@%p90 bra 	$L__BB0_45;
	add.s32 	%r80, %r36, %r10;
	mul.wide.s32 	%rd18, %r80, 4;
	add.s64 	%rd19, %rd2, %rd18;
	ld.global.f32 	%f74, [%rd19];
	sub.s32 	%r81, %r12, %r91;
	mul.wide.s32 	%rd20, %r81, 4;
	add.s64 	%rd21, %rd1, %rd20;
	ld.global.f32 	%f75, [%rd21];
	fma.rn.f32 	%f99, %f74, %f75, %f99;
$L__BB0_45:
	add.s32 	%r84, %r8, 1;
	abs.s32 	%r82, %r4;
	setp.ne.s32 	%p91, %r8, %r82;
	@%p91 bra 	$L__BB0_4;
$L__BB0_46:
	mad.lo.s32 	%r83, %r38, %r49, %r1;
	cvta.to.global.u64 	%rd22, %rd9;
	mul.wide.s32 	%rd23, %r83, 4;
	add.s64 	%rd24, %rd22, %rd23;
	st.global.f32 	[%rd24], %f99;
$L__BB0_47:
	ret;

}


// ===== COMPILED SASS (sm_100) =====

	.target	sm_100

	.elftype	@"ET_EXEC"


//--------------------- .note.nv.tkinfo           --------------------------
	.section	.note.nv.tkinfo,"",@"SHT_NOTE"
	.sectionflags	@"SHF_NOTE_NV_TKINFO"
	.tkinfo
        /*0018*/ 	.word	0x00000002
        /*0030*/ 	.string	""
        /*0030*/ 	.string	"ptxas"
        /*0030*/ 	.string	"Cuda compilation tools, release 13.0, V13.0.88"
        /*0030*/ 	.string	"Build cuda_13.0.r13.0/compiler.36424714_0"
        /*0030*/ 	.string	"-arch sm_100 -m 64 "



//--------------------- .note.nv.cuinfo           --------------------------
	.section	.note.nv.cuinfo,"",@"SHT_NOTE"
	.sectionflags	@"SHF_NOTE_NV_CUINFO"
        /*0018*/ 	.short	0x0002
        /*001a*/ 	.short	0x0064
        /*001c*/ 	.short	0x0082
	.zero		2


//--------------------- .nv.info                  --------------------------
	.section	.nv.info,"",@"SHT_CUDA_INFO"
	.align	4


	//----- nvinfo : EIATTR_REGCOUNT
	.align		4
        /*0000*/ 	.byte	0x04, 0x2f
        /*0002*/ 	.short	(.L_1 - .L_0)
	.align		4
.L_0:
        /*0004*/ 	.word	index@(_Z11conv2d_samePKfS0_Pfiiii)
        /*0008*/ 	.word	0x0000001f


	//----- nvinfo : EIATTR_FRAME_SIZE
	.align		4
.L_1:
        /*000c*/ 	.byte	0x04, 0x11
        /*000e*/ 	.short	(.L_3 - .L_2)
	.align		4
.L_2:
        /*0010*/ 	.word	index@(_Z11conv2d_samePKfS0_Pfiiii)
        /*0014*/ 	.word	0x00000000


	//----- nvinfo : EIATTR_MIN_STACK_SIZE
	.align		4
.L_3:
        /*0018*/ 	.byte	0x04, 0x12
        /*001a*/ 	.short	(.L_5 - .L_4)
	.align		4
.L_4:
        /*001c*/ 	.word	index@(_Z11conv2d_samePKfS0_Pfiiii)
        /*0020*/ 	.word	0x00000000
.L_5:


//--------------------- .nv.compat                --------------------------
	.section	.nv.compat,"",@"SHT_CUDA_COMPAT_INFO"
	.align	4
        /*0000*/ 	.byte	0x02, 0x09, 0x00, 0x00, 0x02, 0x02, 0x01, 0x00, 0x02, 0x05, 0x05, 0x00, 0x03, 0x07, 0x01, 0x01
        /*0010*/ 	.byte	0x02, 0x03, 0x00, 0x00, 0x02, 0x06, 0x01, 0x00, 0x04, 0x0b, 0x08, 0x00, 0x09, 0x00, 0x00, 0x00
        /*0020*/ 	.byte	0x00, 0x00, 0x00, 0x00


//--------------------- .nv.info._Z11conv2d_samePKfS0_Pfiiii --------------------------
	.section	.nv.info._Z11conv2d_samePKfS0_Pfiiii,"",@"SHT_CUDA_INFO"
	.sectionflags	@""
	.align	4


	//----- nvinfo : EIATTR_CUDA_API_VERSION
	.align		4
        /*0000*/ 	.byte	0x04, 0x37
        /*0002*/ 	.short	(.L_7 - .L_6)
.L_6:
        /*0004*/ 	.word	0x00000082


	//----- nvinfo : EIATTR_KPARAM_INFO
	.align		4
.L_7:
        /*0008*/ 	.byte	0x04, 0x17
        /*000a*/ 	.short	(.L_9 - .L_8)
.L_8:
        /*000c*/ 	.word	0x00000000
        /*0010*/ 	.short	0x0006
        /*0012*/ 	.short	0x0024
        /*0014*/ 	.byte	0x00, 0xf0, 0x11, 0x00


	//----- nvinfo : EIATTR_KPARAM_INFO
	.align		4
.L_9:
        /*0018*/ 	.byte	0x04, 0x17
        /*001a*/ 	.short	(.L_11 - .L_10)
.L_10:
        /*001c*/ 	.word	0x00000000
        /*0020*/ 	.short	0x0005
        /*0022*/ 	.short	0x0020
        /*0024*/ 	.byte	0x00, 0xf0, 0x11, 0x00


	//----- nvinfo : EIATTR_KPARAM_INFO
	.align		4
.L_11:
        /*0028*/ 	.byte	0x04, 0x17
        /*002a*/ 	.short	(.L_13 - .L_12)
.L_12:
        /*002c*/ 	.word	0x00000000
        /*0030*/ 	.short	0x0004
        /*0032*/ 	.short	0x001c
        /*0034*/ 	.byte	0x00, 0xf0, 0x11, 0x00


	//----- nvinfo : EIATTR_KPARAM_INFO
	.align		4
.L_13:
        /*0038*/ 	.byte	0x04, 0x17
        /*003a*/ 	.short	(.L_15 - .L_14)
.L_14:
        /*003c*/ 	.word	0x00000000
        /*0040*/ 	.short	0x0003
        /*0042*/ 	.short	0x0018
        /*0044*/ 	.byte	0x00, 0xf0, 0x11, 0x00


	//----- nvinfo : EIATTR_KPARAM_INFO
	.align		4
.L_15:
        /*0048*/ 	.byte	0x04, 0x17
        /*004a*/ 	.short	(.L_17 - .L_16)
.L_16:
        /*004c*/ 	.word	0x00000000
        /*0050*/ 	.short	0x0002
        /*0052*/ 	.short	0x0010
        /*0054*/ 	.byte	0x00, 0xf5, 0x21, 0x00


	//----- nvinfo : EIATTR_KPARAM_INFO
	.align		4
.L_17:
        /*0058*/ 	.byte	0x04, 0x17
        /*005a*/ 	.short	(.L_19 - .L_18)
.L_18:
        /*005c*/ 	.word	0x00000000
        /*0060*/ 	.short	0x0001
        /*0062*/ 	.short	0x0008
        /*0064*/ 	.byte	0x00, 0xf5, 0x21, 0x00


	//----- nvinfo : EIATTR_KPARAM_INFO
	.align		4
.L_19:
        /*0068*/ 	.byte	0x04, 0x17
        /*006a*/ 	.short	(.L_21 - .L_20)
.L_20:
        /*006c*/ 	.word	0x00000000
        /*0070*/ 	.short	0x0000
        /*0072*/ 	.short	0x0000
        /*0074*/ 	.byte	0x00, 0xf5, 0x21, 0x00


	//----- nvinfo : EIATTR_SPARSE_MMA_MASK
	.align		4
.L_21:
        /*0078*/ 	.byte	0x03, 0x50
        /*007a*/ 	.short	0x0000


	//----- nvinfo : EIATTR_MAXREG_COUNT
	.align		4
        /*007c*/ 	.byte	0x03, 0x1b
        /*007e*/ 	.short	0x00ff


	//----- nvinfo : EIATTR_MERCURY_ISA_VERSION
	.align		4
        /*0080*/ 	.byte	0x03, 0x5f
        /*0082*/ 	.short	0x0101


	//----- nvinfo : EIATTR_VRC_CTA_INIT_COUNT
	.align		4
        /*0084*/ 	.byte	0x02, 0x4a
	.zero		1
	.zero		1


	//----- nvinfo : EIATTR_EXIT_INSTR_OFFSETS
	.align		4
        /*0088*/ 	.byte	0x04, 0x1c
        /*008a*/ 	.short	(.L_23 - .L_22)


	//   ....[0]....
.L_22:
        /*008c*/ 	.word	0x000000c0


	//   ....[1]....
        /*0090*/ 	.word	0x00000d50


	//----- nvinfo : EIATTR_CRS_STACK_SIZE
	.align		4
.L_23:
        /*0094*/ 	.byte	0x04, 0x1e
        /*0096*/ 	.short	(.L_25 - .L_24)
.L_24:
        /*0098*/ 	.word	0x00000000


	//----- nvinfo : EIATTR_CBANK_PARAM_SIZE
	.align		4
.L_25:
        /*009c*/ 	.byte	0x03, 0x19
        /*009e*/ 	.short	0x0028


	//----- nvinfo : EIATTR_PARAM_CBANK
	.align		4
        /*00a0*/ 	.byte	0x04, 0x0a
        /*00a2*/ 	.short	(.L_27 - .L_26)
	.align		4
.L_26:
        /*00a4*/ 	.word	index@(.nv.constant0._Z11conv2d_samePKfS0_Pfiiii)
        /*00a8*/ 	.short	0x0380
        /*00aa*/ 	.short	0x0028


	//----- nvinfo : EIATTR_SW_WAR
	.align		4
.L_27:
        /*00ac*/ 	.byte	0x04, 0x36
        /*00ae*/ 	.short	(.L_29 - .L_28)
.L_28:
        /*00b0*/ 	.word	0x00000008
.L_29:


//--------------------- .nv.callgraph             --------------------------
	.section	.nv.callgraph,"",@"SHT_CUDA_CALLGRAPH"
	.align	4
	.sectionentsize	8
	.align		4
        /*0000*/ 	.word	0x00000000
	.align		4
        /*0004*/ 	.word	0xffffffff
	.align		4
        /*0008*/ 	.word	0x00000000
	.align		4
        /*000c*/ 	.word	0xfffffffe
	.align		4
        /*0010*/ 	.word	0x00000000
	.align		4
        /*0014*/ 	.word	0xfffffffd
	.align		4
        /*0018*/ 	.word	0x00000000
	.align		4
        /*001c*/ 	.word	0xfffffffc


//--------------------- .text._Z11conv2d_samePKfS0_Pfiiii --------------------------
	.section	.text._Z11conv2d_samePKfS0_Pfiiii,"ax",@progbits
	.align	128
        .global         _Z11conv2d_samePKfS0_Pfiiii
        .type           _Z11conv2d_samePKfS0_Pfiiii,@function
        .size           _Z11conv2d_samePKfS0_Pfiiii,(.L_x_9 - _Z11conv2d_samePKfS0_Pfiiii)
        .other          _Z11conv2d_samePKfS0_Pfiiii,@"STO_CUDA_ENTRY STV_DEFAULT"
_Z11conv2d_samePKfS0_Pfiiii:
.text._Z11conv2d_samePKfS0_Pfiiii:
[----:B------:R-:W-:Y:S01]  /*0000*/  LDC R1, c[0x0][0x37c] ;  /* 0x0000df00ff017b82 */ /* 0x000fe20000000800 */
[----:B------:R-:W0:Y:S07]  /*0010*/  S2R R5, SR_TID.Y ;  /* 0x0000000000057919 */ /* 0x000e2e0000002200 */
[----:B------:R-:W1:Y:S01]  /*0020*/  LDC R3, c[0x0][0x360] ;  /* 0x0000d800ff037b82 */ /* 0x000e620000000800 */
[----:B------:R-:W2:Y:S01]  /*0030*/  LDCU.64 UR6, c[0x0][0x398] ;  /* 0x00007300ff0677ac */ /* 0x000ea20008000a00 */
[----:B------:R-:W1:Y:S06]  /*0040*/  S2R R2, SR_TID.X ;  /* 0x0000000000027919 */ /* 0x000e6c0000002100 */
[----:B------:R-:W0:Y:S08]  /*0050*/  S2UR UR5, SR_CTAID.Y ;  /* 0x00000000000579c3 */ /* 0x000e300000002600 */
[----:B------:R-:W0:Y:S08]  /*0060*/  LDC R0, c[0x0][0x364] ;  /* 0x0000d900ff007b82 */ /* 0x000e300000000800 */
[----:B------:R-:W1:Y:S01]  /*0070*/  S2UR UR4, SR_CTAID.X ;  /* 0x00000000000479c3 */ /* 0x000e620000002500 */
[----:B0-----:R-:W-:-:S05]  /*0080*/  IMAD R0, R0, UR5, R5 ;  /* 0x0000000500007c24 */ /* 0x001fca000f8e0205 */
[----:B--2---:R-:W-:Y:S01]  /*0090*/  ISETP.GE.AND P0, PT, R0, UR7, PT ;  /* 0x0000000700007c0c */ /* 0x004fe2000bf06270 */
[----:B-1----:R-:W-:-:S05]  /*00a0*/  IMAD R3, R3, UR4, R2 ;  /* 0x0000000403037c24 */ /* 0x002fca000f8e0202 */
[----:B------:R-:W-:-:S13]  /*00b0*/  ISETP.GE.OR P0, PT, R3, UR6, P0 ;  /* 0x0000000603007c0c */ /* 0x000fda0008706670 */
[----:B------:R-:W-:Y:S05]  /*00c0*/  @P0 EXIT ;  /* 0x000000000000094d */ /* 0x000fea0003800000 */
[----:B------:R-:W0:Y:S01]  /*00d0*/  LDC R5, c[0x0][0x3a4] ;  /* 0x0000e900ff057b82 */ /* 0x000e220000000800 */
[----:B------:R-:W1:Y:S01]  /*00e0*/  LDCU.64 UR4, c[0x0][0x358] ;  /* 0x00006b00ff0477ac */ /* 0x000e620008000a00 */
[----:B------:R-:W-:Y:S01]  /*00f0*/  IMAD.MOV.U32 R7, RZ, RZ, RZ ;  /* 0x000000ffff077224 */ /* 0x000fe200078e00ff */
[----:B0-----:R-:W-:-:S13]  /*0100*/  ISETP.GE.AND P0, PT, R5, -0x1, PT ;  /* 0xffffffff0500780c */ /* 0x001fda0003f06270 */
[----:B-1----:R-:W-:Y:S05]  /*0110*/  @!P0 BRA `(.L_x_0) ;  /* 0x0000000800f88947 */ /* 0x002fea0003800000 */
[----:B------:R-:W0:Y:S01]  /*0120*/  LDC R2, c[0x0][0x3a0] ;  /* 0x0000e800ff027b82 */ /* 0x000e220000000800 */
[----:B------:R-:W-:Y:S02]  /*0130*/  LEA.HI R5, R5, R5, RZ, 0x1 ;  /* 0x0000000505057211 */ /* 0x000fe400078f08ff */
[C---:B0-----:R-:W-:Y:S02]  /*0140*/  ISETP.GE.AND P0, PT, R2.reuse, -0x1, PT ;  /* 0xffffffff0200780c */ /* 0x041fe40003f06270 */
[----:B------:R-:W-:-:S11]  /*0150*/  LEA.HI R2, R2, R2, RZ, 0x1 ;  /* 0x0000000202027211 */ /* 0x000fd600078f08ff */
[----:B------:R-:W-:Y:S05]  /*0160*/  @!P0 BRA `(.L_x_0) ;  /* 0x0000000800e48947 */ /* 0x000fea0003800000 */
[----:B------:R-:W-:Y:S02]  /*0170*/  SHF.R.S32.HI R2, RZ, 0x1, R2 ;  /* 0x00000001ff027819 */ /* 0x000fe40000011402 */
[----:B------:R-:W-:Y:S02]  /*0180*/  SHF.R.S32.HI R5, RZ, 0x1, R5 ;  /* 0x00000001ff057819 */ /* 0x000fe40000011405 */
[----:B------:R-:W-:-:S03]  /*0190*/  IABS R7, R2 ;  /* 0x0000000200077213 */ /* 0x000fc60000000000 */
[----:B------:R-:W-:Y:S02]  /*01a0*/  IMAD.MOV R6, RZ, RZ, -R5 ;  /* 0x000000ffff067224 */ /* 0x000fe400078e0a05 */
[----:B------:R-:W-:Y:S02]  /*01b0*/  IMAD.IADD R4, R2, 0x1, R7 ;  /* 0x0000000102047824 */ /* 0x000fe400078e0207 */
[----:B------:R-:W-:Y:S02]  /*01c0*/  IMAD.MOV.U32 R7, RZ, RZ, RZ ;  /* 0x000000ffff077224 */ /* 0x000fe400078e00ff */
[----:B------:R-:W-:-:S05]  /*01d0*/  VIADD R16, R4, 0x1 ;  /* 0x0000000104107836 */ /* 0x000fca0000000000 */
[----:B------:R-:W-:-:S07]  /*01e0*/  LOP3.LUT R15, R16, 0x7, RZ, 0xc0, !PT ;  /* 0x00000007100f7812 */ /* 0x000fce00078ec0ff */
.L_x_7:
[----:B------:R-:W0:Y:S01]  /*01f0*/  LDC R17, c[0x0][0x3a0] ;  /* 0x0000e800ff117b82 */ /* 0x000e220000000800 */
[----:B------:R-:W1:Y:S01]  /*0200*/  LDCU UR6, c[0x0][0x39c] ;  /* 0x00007380ff0677ac */ /* 0x000e620008000800 */
[----:B------:R-:W-:Y:S01]  /*0210*/  ISETP.GE.U32.AND P1, PT, R4, 0x7, PT ;  /* 0x000000070400780c */ /* 0x000fe20003f26070 */
[--C-:B------:R-:W-:Y:S01]  /*0220*/  IMAD.IADD R9, R0, 0x1, R6.reuse ;  /* 0x0000000100097824 */ /* 0x100fe200078e0206 */
[----:B------:R-:W-:Y:S01]  /*0230*/  IABS R11, R5 ;  /* 0x00000005000b7213 */ /* 0x000fe20000000000 */
[----:B------:R-:W-:Y:S02]  /*0240*/  IMAD.IADD R8, R5, 0x1, -R6 ;  /* 0x0000000105087824 */ /* 0x000fe400078e0a06 */
[----:B------:R-:W-:Y:S01]  /*0250*/  IMAD.MOV R14, RZ, RZ, -R2 ;  /* 0x000000ffff0e7224 */ /* 0x000fe200078e0a02 */
[C---:B------:R-:W-:Y:S01]  /*0260*/  ISETP.NE.AND P4, PT, R6.reuse, R11, PT ;  /* 0x0000000b0600720c */ /* 0x040fe20003f85270 */
[----:B------:R-:W-:Y:S01]  /*0270*/  VIADD R6, R6, 0x1 ;  /* 0x0000000106067836 */ /* 0x000fe20000000000 */
[----:B-1----:R-:W-:-:S04]  /*0280*/  ISETP.GE.AND P0, PT, R9, UR6, PT ;  /* 0x0000000609007c0c */ /* 0x002fc8000bf06270 */
[----:B------:R-:W-:Y:S01]  /*0290*/  ISETP.GT.AND P0, PT, R9, -0x1, !P0 ;  /* 0xffffffff0900780c */ /* 0x000fe20004704270 */
[----:B0-----:R-:W-:-:S04]  /*02a0*/  IMAD R17, R8, R17, RZ ;  /* 0x0000001108117224 */ /* 0x001fc800078e02ff */
[----:B------:R-:W-:Y:S01]  /*02b0*/  IMAD.IADD R8, R17, 0x1, R2 ;  /* 0x0000000111087824 */ /* 0x000fe200078e0202 */
[----:B------:R-:W-:Y:S07]  /*02c0*/  @!P1 BRA `(.L_x_1) ;  /* 0x00000004002c9947 */ /* 0x000fee0003800000 */
[----:B------:R-:W0:Y:S01]  /*02d0*/  LDCU UR6, c[0x0][0x398] ;  /* 0x00007300ff0677ac */ /* 0x000e220008000800 */
[----:B------:R-:W-:Y:S01]  /*02e0*/  LOP3.LUT R20, R16, 0xfffffff8, RZ, 0xc0, !PT ;  /* 0xfffffff810147812 */ /* 0x000fe200078ec0ff */
[----:B------:R-:W-:Y:S01]  /*02f0*/  IMAD.IADD R14, R3, 0x1, -R2 ;  /* 0x00000001030e7824 */ /* 0x000fe200078e0a02 */
[C---:B------:R-:W-:Y:S01]  /*0300*/  IADD3 R18, PT, PT, -R2.reuse, 0x3, RZ ;  /* 0x0000000302127810 */ /* 0x040fe20007ffe1ff */
[----:B------:R-:W-:Y:S01]  /*0310*/  IMAD R17, R2, 0x2, R17 ;  /* 0x0000000202117824 */ /* 0x000fe200078e0211 */
[----:B------:R-:W1:Y:S01]  /*0320*/  LDCU UR7, c[0x0][0x398] ;  /* 0x00007300ff0777ac */ /* 0x000e620008000800 */
[----:B------:R-:W-:Y:S02]  /*0330*/  IMAD.MOV R20, RZ, RZ, -R20 ;  /* 0x000000ffff147224 */ /* 0x000fe400078e0a14 */
[----:B0-----:R-:W-:-:S07]  /*0340*/  IMAD R19, R9, UR6, R14 ;  /* 0x0000000609137c24 */ /* 0x001fce000f8e020e */
.L_x_2:
[----:B------:R-:W0:Y:S01]  /*0350*/  LDC.64 R12, c[0x0][0x380] ;  /* 0x0000e000ff0c7b82 */ /* 0x000e220000000a00 */
[----:B-1----:R-:W-:-:S04]  /*0360*/  ISETP.GE.AND P1, PT, R14, UR7, PT ;  /* 0x000000070e007c0c */ /* 0x002fc8000bf26270 */
[----:B------:R-:W-:-:S03]  /*0370*/  ISETP.GT.AND P1, PT, R14, -0x1, !P1 ;  /* 0xffffffff0e00780c */ /* 0x000fc60004f24270 */
[----:B------:R-:W1:Y:S01]  /*0380*/  LDC.64 R10, c[0x0][0x388] ;  /* 0x0000e200ff0a7b82 */ /* 0x000e620000000a00 */
[----:B------:R-:W-:Y:S01]  /*0390*/  PLOP3.LUT P1, PT, P1, P0, PT, 0x80, 0x8 ;  /* 0x000000000008781c */ /* 0x000fe20000f21070 */
[----:B------:R-:W-:Y:S02]  /*03a0*/  VIADD R23, R14, 0x1 ;  /* 0x000000010e177836 */ /* 0x000fe40000000000 */
[----:B0-----:R-:W-:-:S10]  /*03b0*/  IMAD.WIDE R12, R19, 0x4, R12 ;  /* 0x00000004130c7825 */ /* 0x001fd400078e020c */
[----:B------:R-:W2:Y:S01]  /*03c0*/  @P1 LDG.E R22, desc[UR4][R12.64] ;  /* 0x000000040c161981 */ /* 0x000ea2000c1e1900 */
[----:B-1----:R-:W-:-:S05]  /*03d0*/  IMAD.WIDE R10, R17, 0x4, R10 ;  /* 0x00000004110a7825 */ /* 0x002fca00078e020a */
[----:B------:R-:W2:Y:S01]  /*03e0*/  @P1 LDG.E R21, desc[UR4][R10.64] ;  /* 0x000000040a151981 */ /* 0x000ea2000c1e1900 */
[----:B------:R-:W-:-:S04]  /*03f0*/  ISETP.GE.AND P2, PT, R23, UR7, PT ;  /* 0x0000000717007c0c */ /* 0x000fc8000bf46270 */
[----:B------:R-:W-:-:S04]  /*0400*/  ISETP.GT.AND P2, PT, R23, -0x1, !P2 ;  /* 0xffffffff1700780c */ /* 0x000fc80005744270 */
[----:B------:R-:W-:-:S13]  /*0410*/  PLOP3.LUT P2, PT, P2, P0, PT, 0x80, 0x8 ;  /* 0x000000000008781c */ /* 0x000fda0001741070 */
[----:B------:R-:W3:Y:S04]  /*0420*/  @P2 LDG.E R26, desc[UR4][R12.64+0x4] ;  /* 0x000004040c1a2981 */ /* 0x000ee8000c1e1900 */
[----:B------:R-:W3:Y:S01]  /*0430*/  @P2 LDG.E R23, desc[UR4][R10.64+-0x4] ;  /* 0xfffffc040a172981 */ /* 0x000ee2000c1e1900 */
[----:B------:R-:W-:-:S05]  /*0440*/  VIADD R24, R14, 0x2 ;  /* 0x000000020e187836 */ /* 0x000fca0000000000 */
[----:B------:R-:W-:-:S04]  /*0450*/  ISETP.GE.AND P5, PT, R24, UR7, PT ;  /* 0x0000000718007c0c */ /* 0x000fc8000bfa6270 */
[----:B------:R-:W-:-:S04]  /*0460*/  ISETP.GT.AND P5, PT, R24, -0x1, !P5 ;  /* 0xffffffff1800780c */ /* 0x000fc80006fa4270 */
[----:B------:R-:W-:Y:S01]  /*0470*/  PLOP3.LUT P5, PT, P5, P0, PT, 0x80, 0x8 ;  /* 0x000000000008781c */ /* 0x000fe20002fa1070 */
[----:B------:R-:W-:-:S12]  /*0480*/  VIADD R25, R14, 0x3 ;  /* 0x000000030e197836 */ /* 0x000fd80000000000 */
[----:B------:R-:W4:Y:S01]  /*0490*/  @P5 LDG.E R24, desc[UR4][R12.64+0x8] ;  /* 0x000008040c185981 */ /* 0x000f22000c1e1900 */
[----:B--2---:R-:W-:-:S03]  /*04a0*/  @P1 FFMA R7, R22, R21, R7 ;  /* 0x0000001516071223 */ /* 0x004fc60000000007 */
[----:B------:R-:W4:Y:S01]  /*04b0*/  @P5 LDG.E R22, desc[UR4][R10.64+-0x8] ;  /* 0xfffff8040a165981 */ /* 0x000f22000c1e1900 */
[----:B------:R-:W-:Y:S01]  /*04c0*/  ISETP.GE.AND P1, PT, R25, UR7, PT ;  /* 0x0000000719007c0c */ /* 0x000fe2000bf26270 */
[----:B------:R-:W-:-:S03]  /*04d0*/  VIADD R21, R14, 0x4 ;  /* 0x000000040e157836 */ /* 0x000fc60000000000 */
[----:B------:R-:W-:Y:S02]  /*04e0*/  ISETP.GT.AND P1, PT, R25, -0x1, !P1 ;  /* 0xffffffff1900780c */ /* 0x000fe40004f24270 */
[C---:B------:R-:W-:Y:S02]  /*04f0*/  ISETP.GE.AND P3, PT, R21.reuse, UR7, PT ;  /* 0x0000000715007c0c */ /* 0x040fe4000bf66270 */
[----:B------:R-:W-:Y:S02]  /*0500*/  PLOP3.LUT P1, PT, P1, P0, PT, 0x80, 0x8 ;  /* 0x000000000008781c */ /* 0x000fe40000f21070 */
[----:B------:R-:W-:-:S04]  /*0510*/  ISETP.GT.AND P3, PT, R21, -0x1, !P3 ;  /* 0xffffffff1500780c */ /* 0x000fc80005f64270 */
[----:B------:R-:W-:-:S07]  /*0520*/  PLOP3.LUT P3, PT, P3, P0, PT, 0x80, 0x8 ;  /* 0x000000000008781c */ /* 0x000fce0001f61070 */
[----:B------:R-:W2:Y:S01]  /*0530*/  @P1 LDG.E R21, desc[UR4][R12.64+0xc] ;  /* 0x00000c040c151981 */ /* 0x000ea2000c1e1900 */
[----:B---3--:R-:W-:-:S03]  /*0540*/  @P2 FFMA R7, R26, R23, R7 ;  /* 0x000000171a072223 */ /* 0x008fc60000000007 */
[----:B------:R-:W2:Y:S04]  /*0550*/  @P1 LDG.E R23, desc[UR4][R10.64+-0xc] ;  /* 0xfffff4040a171981 */ /* 0x000ea8000c1e1900 */
[----:B------:R-:W3:Y:S04]  /*0560*/  @P3 LDG.E R28, desc[UR4][R12.64+0x10] ;  /* 0x000010040c1c3981 */ /* 0x000ee8000c1e1900 */
[----:B------:R-:W3:Y:S01]  /*0570*/  @P3 LDG.E R26, desc[UR4][R10.64+-0x10] ;  /* 0xfffff0040a1a3981 */ /* 0x000ee2000c1e1900 */
[----:B----4-:R-:W-:Y:S01]  /*0580*/  @P5 FFMA R7, R24, R22, R7 ;  /* 0x0000001618075223 */ /* 0x010fe20000000007 */
[----:B------:R-:W-:-:S02]  /*0590*/  VIADD R22, R14, 0x5 ;  /* 0x000000050e167836 */ /* 0x000fc40000000000 */
[----:B------:R-:W-:-:S03]  /*05a0*/  VIADD R24, R14, 0x6 ;  /* 0x000000060e187836 */ /* 0x000fc60000000000 */
[----:B------:R-:W-:Y:S02]  /*05b0*/  ISETP.GE.AND P5, PT, R22, UR7, PT ;  /* 0x0000000716007c0c */ /* 0x000fe4000bfa6270 */
[----:B------:R-:W-:Y:S02]  /*05c0*/  ISETP.GE.AND P2, PT, R24, UR7, PT ;  /* 0x0000000718007c0c */ /* 0x000fe4000bf46270 */
[----:B------:R-:W-:Y:S02]  /*05d0*/  ISETP.GT.AND P5, PT, R22, -0x1, !P5 ;  /* 0xffffffff1600780c */ /* 0x000fe40006fa4270 */
[----:B------:R-:W-:Y:S02]  /*05e0*/  IADD3 R22, PT, PT, R14, 0x7, RZ ;  /* 0x000000070e167810 */ /* 0x000fe40007ffe0ff */
[----:B------:R-:W-:Y:S02]  /*05f0*/  ISETP.GT.AND P2, PT, R24, -0x1, !P2 ;  /* 0xffffffff1800780c */ /* 0x000fe40005744270 */
[----:B------:R-:W-:-:S02]  /*0600*/  ISETP.GE.AND P6, PT, R22, UR7, PT ;  /* 0x0000000716007c0c */ /* 0x000fc4000bfc6270 */
[----:B------:R-:W-:Y:S02]  /*0610*/  PLOP3.LUT P5, PT, P5, P0, PT, 0x80, 0x8 ;  /* 0x000000000008781c */ /* 0x000fe40002fa1070 */
[----:B------:R-:W-:Y:S02]  /*0620*/  ISETP.GT.AND P6, PT, R22, -0x1, !P6 ;  /* 0xffffffff1600780c */ /* 0x000fe400077c4270 */
[----:B------:R-:W-:Y:S02]  /*0630*/  PLOP3.LUT P2, PT, P2, P0, PT, 0x80, 0x8 ;  /* 0x000000000008781c */ /* 0x000fe40001741070 */
[----:B------:R-:W-:Y:S01]  /*0640*/  PLOP3.LUT P6, PT, P6, P0, PT, 0x80, 0x8 ;  /* 0x000000000008781c */ /* 0x000fe200037c1070 */
[----:B--2---:R-:W-:-:S06]  /*0650*/  @P1 FFMA R7, R21, R23, R7 ;  /* 0x0000001715071223 */ /* 0x004fcc0000000007 */
[----:B------:R-:W2:Y:S04]  /*0660*/  @P5 LDG.E R22, desc[UR4][R12.64+0x14] ;  /* 0x000014040c165981 */ /* 0x000ea8000c1e1900 */
[----:B------:R-:W2:Y:S01]  /*0670*/  @P5 LDG.E R21, desc[UR4][R10.64+-0x14] ;  /* 0xffffec040a155981 */ /* 0x000ea2000c1e1900 */
[----:B---3--:R-:W-:-:S03]  /*0680*/  @P3 FFMA R7, R28, R26, R7 ;  /* 0x0000001a1c073223 */ /* 0x008fc60000000007 */
[----:B------:R-:W3:Y:S04]  /*0690*/  @P2 LDG.E R24, desc[UR4][R12.64+0x18] ;  /* 0x000018040c182981 */ /* 0x000ee8000c1e1900 */
[----:B------:R-:W3:Y:S04]  /*06a0*/  @P2 LDG.E R23, desc[UR4][R10.64+-0x18] ;  /* 0xffffe8040a172981 */ /* 0x000ee8000c1e1900 */
[----:B------:R-:W4:Y:S04]  /*06b0*/  @P6 LDG.E R26, desc[UR4][R12.64+0x1c] ;  /* 0x00001c040c1a6981 */ /* 0x000f28000c1e1900 */
[----:B------:R-:W4:Y:S01]  /*06c0*/  @P6 LDG.E R25, desc[UR4][R10.64+-0x1c] ;  /* 0xffffe4040a196981 */ /* 0x000f22000c1e1900 */
[----:B------:R-:W-:-:S05]  /*06d0*/  VIADD R20, R20, 0x8 ;  /* 0x0000000814147836 */ /* 0x000fca0000000000 */
[----:B------:R-:W-:Y:S01]  /*06e0*/  ISETP.NE.AND P1, PT, R20, RZ, PT ;  /* 0x000000ff1400720c */ /* 0x000fe20003f25270 */
[----:B------:R-:W-:Y:S02]  /*06f0*/  VIADD R18, R18, 0x8 ;  /* 0x0000000812127836 */ /* 0x000fe40000000000 */
[----:B------:R-:W-:Y:S02]  /*0700*/  VIADD R14, R14, 0x8 ;  /* 0x000000080e0e7836 */ /* 0x000fe40000000000 */
[----:B------:R-:W-:Y:S02]  /*0710*/  VIADD R19, R19, 0x8 ;  /* 0x0000000813137836 */ /* 0x000fe40000000000 */
[----:B------:R-:W-:Y:S02]  /*0720*/  VIADD R17, R17, 0xfffffff8 ;  /* 0xfffffff811117836 */ /* 0x000fe40000000000 */
[----:B--2---:R-:W-:-:S04]  /*0730*/  @P5 FFMA R7, R22, R21, R7 ;  /* 0x0000001516075223 */ /* 0x004fc80000000007 */
[----:B---3--:R-:W-:-:S04]  /*0740*/  @P2 FFMA R7, R24, R23, R7 ;  /* 0x0000001718072223 */ /* 0x008fc80000000007 */
[----:B----4-:R-:W-:Y:S01]  /*0750*/  @P6 FFMA R7, R26, R25, R7 ;  /* 0x000000191a076223 */ /* 0x010fe20000000007 */
[----:B------:R-:W-:Y:S06]  /*0760*/  @P1 BRA `(.L_x_2) ;  /* 0xfffffff800f81947 */ /* 0x000fec000383ffff */
[----:B------:R-:W-:-:S07]  /*0770*/  VIADD R14, R18, 0xfffffffd ;  /* 0xfffffffd120e7836 */ /* 0x000fce0000000000 */
.L_x_1:
[----:B------:R-:W-:-:S13]  /*0780*/  ISETP.NE.AND P1, PT, R15, RZ, PT ;  /* 0x000000ff0f00720c */ /* 0x000fda0003f25270 */
[----:B------:R-:W-:Y:S05]  /*0790*/  @!P1 BRA `(.L_x_3) ;  /* 0x0000000400549947 */ /* 0x000fea0003800000 */
[----:B------:R-:W-:Y:S01]  /*07a0*/  VIADD R10, R15, 0xffffffff ;  /* 0xffffffff0f0a7836 */ /* 0x000fe20000000000 */
[----:B------:R-:W-:-:S04]  /*07b0*/  LOP3.LUT P6, R23, R16, 0x3, RZ, 0xc0, !PT ;  /* 0x0000000310177812 */ /* 0x000fc800078cc0ff */
[----:B------:R-:W-:-:S13]  /*07c0*/  ISETP.GE.U32.AND P1, PT, R10, 0x3, PT ;  /* 0x000000030a00780c */ /* 0x000fda0003f26070 */
[----:B------:R-:W-:Y:S05]  /*07d0*/  @!P1 BRA `(.L_x_4) ;  /* 0x0000000000909947 */ /* 0x000fea0003800000 */
[----:B------:R-:W0:Y:S01]  /*07e0*/  LDCU UR6, c[0x0][0x398] ;  /* 0x00007300ff0677ac */ /* 0x000e220008000800 */
[----:B------:R-:W1:Y:S01]  /*07f0*/  LDC.64 R12, c[0x0][0x380] ;  /* 0x0000e000ff0c7b82 */ /* 0x000e620000000a00 */
[----:B------:R-:W-:-:S04]  /*0800*/  IMAD.IADD R18, R3, 0x1, R14 ;  /* 0x0000000103127824 */ /* 0x000fc800078e020e */
[C---:B------:R-:W-:Y:S01]  /*0810*/  VIADD R17, R18.reuse, 0x1 ;  /* 0x0000000112117836 */ /* 0x040fe20000000000 */
[C---:B------:R-:W-:Y:S01]  /*0820*/  IADD3 R20, PT, PT, R18.reuse, 0x3, RZ ;  /* 0x0000000312147810 */ /* 0x040fe20007ffe0ff */
[C---:B------:R-:W-:Y:S01]  /*0830*/  VIADD R19, R18.reuse, 0x2 ;  /* 0x0000000212137836 */ /* 0x040fe20000000000 */
[----:B------:R-:W2:Y:S01]  /*0840*/  LDC.64 R10, c[0x0][0x388] ;  /* 0x0000e200ff0a7b82 */ /* 0x000ea20000000a00 */
[C---:B0-----:R-:W-:Y:S02]  /*0850*/  ISETP.GE.AND P1, PT, R18.reuse, UR6, PT ;  /* 0x0000000612007c0c */ /* 0x041fe4000bf26270 */
[----:B------:R-:W-:Y:S02]  /*0860*/  ISETP.GE.AND P2, PT, R17, UR6, PT ;  /* 0x0000000611007c0c */ /* 0x000fe4000bf46270 */
[----:B------:R-:W-:Y:S02]  /*0870*/  ISETP.GT.AND P1, PT, R18, -0x1, !P1 ;  /* 0xffffffff1200780c */ /* 0x000fe40004f24270 */
[----:B------:R-:W-:-:S02]  /*0880*/  ISETP.GE.AND P3, PT, R19, UR6, PT ;  /* 0x0000000613007c0c */ /* 0x000fc4000bf66270 */
[----:B------:R-:W-:Y:S01]  /*0890*/  ISETP.GT.AND P2, PT, R17, -0x1, !P2 ;  /* 0xffffffff1100780c */ /* 0x000fe20005744270 */
[----:B------:R-:W-:Y:S01]  /*08a0*/  IMAD R17, R9, UR6, R18 ;  /* 0x0000000609117c24 */ /* 0x000fe2000f8e0212 */
[----:B------:R-:W-:Y:S02]  /*08b0*/  PLOP3.LUT P1, PT, P1, P0, PT, 0x80, 0x8 ;  /* 0x000000000008781c */ /* 0x000fe40000f21070 */
[----:B------:R-:W-:Y:S01]  /*08c0*/  ISETP.GT.AND P3, PT, R19, -0x1, !P3 ;  /* 0xffffffff1300780c */ /* 0x000fe20005f64270 */
[----:B------:R-:W-:Y:S01]  /*08d0*/  IMAD.IADD R19, R8, 0x1, -R14 ;  /* 0x0000000108137824 */ /* 0x000fe200078e0a0e */
[C---:B------:R-:W-:Y:S01]  /*08e0*/  ISETP.GE.AND P5, PT, R20.reuse, UR6, PT ;  /* 0x0000000614007c0c */ /* 0x040fe2000bfa6270 */
[----:B-1----:R-:W-:Y:S01]  /*08f0*/  IMAD.WIDE R12, R17, 0x4, R12 ;  /* 0x00000004110c7825 */ /* 0x002fe200078e020c */
[----:B------:R-:W-:Y:S02]  /*0900*/  PLOP3.LUT P2, PT, P2, P0, PT, 0x80, 0x8 ;  /* 0x000000000008781c */ /* 0x000fe40001741070 */
[----:B------:R-:W-:Y:S01]  /*0910*/  ISETP.GT.AND P5, PT, R20, -0x1, !P5 ;  /* 0xffffffff1400780c */ /* 0x000fe20006fa4270 */
[----:B--2---:R-:W-:Y:S01]  /*0920*/  IMAD.WIDE R10, R19, 0x4, R10 ;  /* 0x00000004130a7825 */ /* 0x004fe200078e020a */
[----:B------:R-:W-:-:S02]  /*0930*/  PLOP3.LUT P3, PT, P3, P0, PT, 0x80, 0x8 ;  /* 0x000000000008781c */ /* 0x000fc40001f61070 */
[----:B------:R-:W-:Y:S01]  /*0940*/  PLOP3.LUT P5, PT, P5, P0, PT, 0x80, 0x8 ;  /* 0x000000000008781c */ /* 0x000fe20002fa1070 */
[----:B------:R-:W2:Y:S04]  /*0950*/  @P1 LDG.E R18, desc[UR4][R12.64] ;  /* 0x000000040c121981 */ /* 0x000ea8000c1e1900 */
[----:B------:R-:W2:Y:S04]  /*0960*/  @P1 LDG.E R17, desc[UR4][R10.64] ;  /* 0x000000040a111981 */ /* 0x000ea8000c1e1900 */
[----:B------:R-:W3:Y:S04]  /*0970*/  @P2 LDG.E R20, desc[UR4][R12.64+0x4] ;  /* 0x000004040c142981 */ /* 0x000ee8000c1e1900 */
[----:B------:R-:W3:Y:S04]  /*0980*/  @P2 LDG.E R19, desc[UR4][R10.64+-0x4] ;  /* 0xfffffc040a132981 */ /* 0x000ee8000c1e1900 */
[----:B------:R-:W4:Y:S04]  /*0990*/  @P3 LDG.E R22, desc[UR4][R12.64+0x8] ;  /* 0x000008040c163981 */ /* 0x000f28000c1e1900 */
[----:B------:R-:W4:Y:S04]  /*09a0*/  @P3 LDG.E R21, desc[UR4][R10.64+-0x8] ;  /* 0xfffff8040a153981 */ /* 0x000f28000c1e1900 */
[----:B------:R-:W5:Y:S04]  /*09b0*/  @P5 LDG.E R24, desc[UR4][R12.64+0xc] ;  /* 0x00000c040c185981 */ /* 0x000f68000c1e1900 */
[----:B------:R-:W5:Y:S01]  /*09c0*/  @P5 LDG.E R25, desc[UR4][R10.64+-0xc] ;  /* 0xfffff4040a195981 */ /* 0x000f62000c1e1900 */
[----:B------:R-:W-:-:S02]  /*09d0*/  VIADD R14, R14, 0x4 ;  /* 0x000000040e0e7836 */ /* 0x000fc40000000000 */
[----:B--2---:R-:W-:-:S04]  /*09e0*/  @P1 FFMA R7, R18, R17, R7 ;  /* 0x0000001112071223 */ /* 0x004fc80000000007 */
[----:B---3--:R-:W-:-:S04]  /*09f0*/  @P2 FFMA R7, R20, R19, R7 ;  /* 0x0000001314072223 */ /* 0x008fc80000000007 */
[----:B----4-:R-:W-:-:S04]  /*0a00*/  @P3 FFMA R7, R22, R21, R7 ;  /* 0x0000001516073223 */ /* 0x010fc80000000007 */
[----:B-----5:R-:W-:-:S07]  /*0a10*/  @P5 FFMA R7, R24, R25, R7 ;  /* 0x0000001918075223 */ /* 0x020fce0000000007 */
.L_x_4:
[----:B------:R-:W-:Y:S05]  /*0a20*/  @!P6 BRA `(.L_x_3) ;  /* 0x0000000000b0e947 */ /* 0x000fea0003800000 */
[----:B------:R-:W-:Y:S02]  /*0a30*/  ISETP.NE.AND P1, PT, R23, 0x1, PT ;  /* 0x000000011700780c */ /* 0x000fe40003f25270 */
[----:B------:R-:W-:-:S04]  /*0a40*/  LOP3.LUT R10, R4, 0x1, RZ, 0xc0, !PT ;  /* 0x00000001040a7812 */ /* 0x000fc800078ec0ff */
[----:B------:R-:W-:-:S07]  /*0a50*/  ISETP.NE.U32.AND P3, PT, R10, 0x1, PT ;  /* 0x000000010a00780c */ /* 0x000fce0003f65070 */
[----:B------:R-:W-:Y:S06]  /*0a60*/  @!P1 BRA `(.L_x_5) ;  /* 0x0000000000589947 */ /* 0x000fec0003800000 */
[----:B------:R-:W0:Y:S01]  /*0a70*/  LDCU UR6, c[0x0][0x398] ;  /* 0x00007300ff0677ac */ /* 0x000e220008000800 */
[----:B------:R-:W1:Y:S01]  /*0a80*/  LDC.64 R12, c[0x0][0x380] ;  /* 0x0000e000ff0c7b82 */ /* 0x000e620000000a00 */
[--C-:B------:R-:W-:Y:S02]  /*0a90*/  IMAD.IADD R18, R3, 0x1, R14.reuse ;  /* 0x0000000103127824 */ /* 0x100fe400078e020e */
[----:B------:R-:W-:Y:S02]  /*0aa0*/  IMAD.IADD R19, R8, 0x1, -R14 ;  /* 0x0000000108137824 */ /* 0x000fe400078e0a0e */
[----:B------:R-:W-:-:S03]  /*0ab0*/  VIADD R17, R18, 0x1 ;  /* 0x0000000112117836 */ /* 0x000fc60000000000 */
[----:B------:R-:W2:Y:S01]  /*0ac0*/  LDC.64 R10, c[0x0][0x388] ;  /* 0x0000e200ff0a7b82 */ /* 0x000ea20000000a00 */
[C---:B0-----:R-:W-:Y:S02]  /*0ad0*/  ISETP.GE.AND P1, PT, R18.reuse, UR6, PT ;  /* 0x0000000612007c0c */ /* 0x041fe4000bf26270 */
[C---:B------:R-:W-:Y:S02]  /*0ae0*/  ISETP.GE.AND P2, PT, R17.reuse, UR6, PT ;  /* 0x0000000611007c0c */ /* 0x040fe4000bf46270 */
[----:B------:R-:W-:Y:S02]  /*0af0*/  ISETP.GT.AND P1, PT, R18, -0x1, !P1 ;  /* 0xffffffff1200780c */ /* 0x000fe40004f24270 */
[----:B------:R-:W-:Y:S01]  /*0b00*/  ISETP.GT.AND P2, PT, R17, -0x1, !P2 ;  /* 0xffffffff1100780c */ /* 0x000fe20005744270 */
[----:B------:R-:W-:Y:S01]  /*0b10*/  IMAD R17, R9, UR6, R18 ;  /* 0x0000000609117c24 */ /* 0x000fe2000f8e0212 */
[----:B------:R-:W-:Y:S02]  /*0b20*/  PLOP3.LUT P1, PT, P1, P0, PT, 0x80, 0x8 ;  /* 0x000000000008781c */ /* 0x000fe40000f21070 */
[----:B------:R-:W-:Y:S01]  /*0b30*/  PLOP3.LUT P2, PT, P2, P0, PT, 0x80, 0x8 ;  /* 0x000000000008781c */ /* 0x000fe20001741070 */
[----:B-1----:R-:W-:-:S04]  /*0b40*/  IMAD.WIDE R12, R17, 0x4, R12 ;  /* 0x00000004110c7825 */ /* 0x002fc800078e020c */
[----:B--2---:R-:W-:-:S06]  /*0b50*/  IMAD.WIDE R10, R19, 0x4, R10 ;  /* 0x00000004130a7825 */ /* 0x004fcc00078e020a */
[----:B------:R-:W2:Y:S04]  /*0b60*/  @P1 LDG.E R18, desc[UR4][R12.64] ;  /* 0x000000040c121981 */ /* 0x000ea8000c1e1900 */
[----:B------:R-:W2:Y:S04]  /*0b70*/  @P1 LDG.E R17, desc[UR4][R10.64] ;  /* 0x000000040a111981 */ /* 0x000ea8000c1e1900 */
[----:B------:R-:W3:Y:S04]  /*0b80*/  @P2 LDG.E R20, desc[UR4][R12.64+0x4] ;  /* 0x000004040c142981 */ /* 0x000ee8000c1e1900 */
[----:B------:R-:W3:Y:S01]  /*0b90*/  @P2 LDG.E R19, desc[UR4][R10.64+-0x4] ;  /* 0xfffffc040a132981 */ /* 0x000ee2000c1e1900 */
[----:B------:R-:W-:-:S02]  /*0ba0*/  VIADD R14, R14, 0x2 ;  /* 0x000000020e0e7836 */ /* 0x000fc40000000000 */
[----:B--2---:R-:W-:-:S04]  /*0bb0*/  @P1 FFMA R7, R18, R17, R7 ;  /* 0x0000001112071223 */ /* 0x004fc80000000007 */
[----:B---3--:R-:W-:-:S07]  /*0bc0*/  @P2 FFMA R7, R20, R19, R7 ;  /* 0x0000001314072223 */ /* 0x008fce0000000007 */
.L_x_5:
[----:B------:R-:W-:Y:S05]  /*0bd0*/  @!P3 BRA `(.L_x_3) ;  /* 0x000000000044b947 */ /* 0x000fea0003800000 */
[----:B------:R-:W0:Y:S01]  /*0be0*/  LDCU UR6, c[0x0][0x398] ;  /* 0x00007300ff0677ac */ /* 0x000e220008000800 */
[----:B------:R-:W-:Y:S01]  /*0bf0*/  IMAD.IADD R18, R3, 0x1, R14 ;  /* 0x0000000103127824 */ /* 0x000fe200078e020e */
[----:B------:R-:W-:Y:S04]  /*0c00*/  BSSY.RECONVERGENT B0, `(.L_x_3) ;  /* 0x000000e000007945 */ /* 0x000fe80003800200 */
[----:B0-----:R-:W-:-:S04]  /*0c10*/  ISETP.GE.AND P1, PT, R18, UR6, PT ;  /* 0x0000000612007c0c */ /* 0x001fc8000bf26270 */
[----:B------:R-:W-:-:S04]  /*0c20*/  ISETP.GT.AND P1, PT, R18, -0x1, !P1 ;  /* 0xffffffff1200780c */ /* 0x000fc80004f24270 */
[----:B------:R-:W-:-:S13]  /*0c30*/  PLOP3.LUT P1, PT, P1, P0, PT, 0x80, 0x8 ;  /* 0x000000000008781c */ /* 0x000fda0000f21070 */
[----:B------:R-:W-:Y:S05]  /*0c40*/  @!P1 BRA `(.L_x_6) ;  /* 0x0000000000249947 */ /* 0x000fea0003800000 */
[----:B------:R-:W0:Y:S01]  /*0c50*/  LDC.64 R12, c[0x0][0x380] ;  /* 0x0000e000ff0c7b82 */ /* 0x000e220000000a00 */
[----:B------:R-:W-:Y:S02]  /*0c60*/  IMAD R9, R9, UR6, R18 ;  /* 0x0000000609097c24 */ /* 0x000fe4000f8e0212 */
[----:B------:R-:W-:-:S05]  /*0c70*/  IMAD.IADD R17, R8, 0x1, -R14 ;  /* 0x0000000108117824 */ /* 0x000fca00078e0a0e */
[----:B------:R-:W1:Y:S01]  /*0c80*/  LDC.64 R10, c[0x0][0x388] ;  /* 0x0000e200ff0a7b82 */ /* 0x000e620000000a00 */
[----:B0-----:R-:W-:-:S06]  /*0c90*/  IMAD.WIDE R12, R9, 0x4, R12 ;  /* 0x00000004090c7825 */ /* 0x001fcc00078e020c */
[----:B------:R-:W2:Y:S01]  /*0ca0*/  LDG.E R12, desc[UR4][R12.64] ;  /* 0x000000040c0c7981 */ /* 0x000ea2000c1e1900 */
[----:B-1----:R-:W-:-:S06]  /*0cb0*/  IMAD.WIDE R10, R17, 0x4, R10 ;  /* 0x00000004110a7825 */ /* 0x002fcc00078e020a */
[----:B------:R-:W2:Y:S02]  /*0cc0*/  LDG.E R10, desc[UR4][R10.64] ;  /* 0x000000040a0a7981 */ /* 0x000ea4000c1e1900 */
[----:B--2---:R-:W-:-:S07]  /*0cd0*/  FFMA R7, R12, R10, R7 ;  /* 0x0000000a0c077223 */ /* 0x004fce0000000007 */
.L_x_6:
[----:B------:R-:W-:Y:S05]  /*0ce0*/  BSYNC.RECONVERGENT B0 ;  /* 0x0000000000007941 */ /* 0x000fea0003800200 */
.L_x_3:
[----:B------:R-:W-:Y:S05]  /*0cf0*/  @P4 BRA `(.L_x_7) ;  /* 0xfffffff4003c4947 */ /* 0x000fea000383ffff */
.L_x_0:
[----:B------:R-:W0:Y:S01]  /*0d00*/  LDC.64 R4, c[0x0][0x390] ;  /* 0x0000e400ff047b82 */ /* 0x000e220000000a00 */
[----:B------:R-:W1:Y:S02]  /*0d10*/  LDCU UR6, c[0x0][0x398] ;  /* 0x00007300ff0677ac */ /* 0x000e640008000800 */
[----:B-1----:R-:W-:-:S04]  /*0d20*/  IMAD R3, R0, UR6, R3 ;  /* 0x0000000600037c24 */ /* 0x002fc8000f8e0203 */
[----:B0-----:R-:W-:-:S05]  /*0d30*/  IMAD.WIDE R2, R3, 0x4, R4 ;  /* 0x0000000403027825 */ /* 0x001fca00078e0204 */
[----:B------:R-:W-:Y:S01]  /*0d40*/  STG.E desc[UR4][R2.64], R7 ;  /* 0x0000000702007986 */ /* 0x000fe2000c101904 */
[----:B------:R-:W-:Y:S05]  /*0d50*/  EXIT ;  /* 0x000000000000794d */ /* 0x000fea0003800000 */
.L_x_8:
[----:B------:R-:W-:-:S00]  /*0d60*/  BRA `(.L_x_8) ;  /* 0xfffffffc00fc7947 */ /* 0x000fc0000383ffff */
[----:B------:R-:W-:-:S00]  /*0d70*/  NOP ;  /* 0x0000000000007918 */ /* 0x000fc00000000000 */
        /* <DEDUP_REMOVED lines=8> */
.L_x_9:


//--------------------- .nv.shared.reserved.0     --------------------------
	.section	.nv.shared.reserved.0,"aw",@nobits
	.weak		__nv_reservedSMEM_offset_0_alias
	.size		__nv_reservedSMEM_offset_0_alias, 0, 64
	.other		__nv_reservedSMEM_offset_0_alias,@"STO_CUDA_RESERVED_SHARED STV_DEFAULT"
__nv_reservedSMEM_offset_0_alias:
	.zero		0
	.zero		64


//--------------------- .nv.constant0._Z11conv2d_samePKfS0_Pfiiii --------------------------
	.section	.nv.constant0._Z11conv2d_samePKfS0_Pfiiii,"a",@progbits
	.sectionflags	@""
	.align	4
.nv.constant0._Z11conv2d_samePKfS0_Pfiiii:
	.zero		936


//--------------------- SYMBOLS --------------------------

	.type		.nv.reservedSmem.offset0,@object
	.size		.nv.reservedSmem.offset0,0x4
